//
// Generated by NVIDIA NVVM Compiler
//
// Compiler Build ID: CL-36424714
// Cuda compilation tools, release 13.0, V13.0.88
// Based on NVVM 20.0.0
//

.version 9.0
.target sm_100
.address_size 64

	// .globl	_Z3addPiS_S_

.visible .entry _Z3addPiS_S_(
	.param .u64 .ptr .align 1 _Z3addPiS_S__param_0,
	.param .u64 .ptr .align 1 _Z3addPiS_S__param_1,
	.param .u64 .ptr .align 1 _Z3addPiS_S__param_2
)
{
	.reg .pred 	%p<2>;
	.reg .b32 	%r<8>;
	.reg .b64 	%rd<11>;

	ld.param.u64 	%rd1, [_Z3addPiS_S__param_0];
	ld.param.u64 	%rd2, [_Z3addPiS_S__param_1];
	ld.param.u64 	%rd3, [_Z3addPiS_S__param_2];
	mov.u32 	%r2, %ctaid.x;
	mov.u32 	%r3, %ntid.x;
	mov.u32 	%r4, %tid.x;
	mad.lo.s32 	%r1, %r2, %r3, %r4;
	setp.gt.s32 	%p1, %r1, 1048575;
	@%p1 bra 	$L__BB0_2;
	cvta.to.global.u64 	%rd4, %rd1;
	cvta.to.global.u64 	%rd5, %rd2;
	cvta.to.global.u64 	%rd6, %rd3;
	mul.wide.s32 	%rd7, %r1, 4;
	add.s64 	%rd8, %rd4, %rd7;
	ld.global.u32 	%r5, [%rd8];
	add.s64 	%rd9, %rd5, %rd7;
	ld.global.u32 	%r6, [%rd9];
	add.s32 	%r7, %r6, %r5;
	add.s64 	%rd10, %rd6, %rd7;
	st.global.u32 	[%rd10], %r7;
$L__BB0_2:
	ret;

}


// ===== COMPILED SASS (sm_100) =====

	.target	sm_100

	.elftype	@"ET_EXEC"


//--------------------- .note.nv.tkinfo           --------------------------
	.section	.note.nv.tkinfo,"",@"SHT_NOTE"
	.sectionflags	@"SHF_NOTE_NV_TKINFO"
	.tkinfo
        /*0018*/ 	.word	0x00000002
        /*0030*/ 	.string	""
        /*0030*/ 	.string	"ptxas"
        /*0030*/ 	.string	"Cuda compilation tools, release 13.0, V13.0.88"
        /*0030*/ 	.string	"Build cuda_13.0.r13.0/compiler.36424714_0"
        /*0030*/ 	.string	"-arch sm_100 -m 64 "



//--------------------- .note.nv.cuinfo           --------------------------
	.section	.note.nv.cuinfo,"",@"SHT_NOTE"
	.sectionflags	@"SHF_NOTE_NV_CUINFO"
        /*0018*/ 	.short	0x0002
        /*001a*/ 	.short	0x0064
        /*001c*/ 	.short	0x0082
	.zero		2


//--------------------- .nv.info                  --------------------------
	.section	.nv.info,"",@"SHT_CUDA_INFO"
	.align	4


	//----- nvinfo : EIATTR_REGCOUNT
	.align		4
        /*0000*/ 	.byte	0x04, 0x2f
        /*0002*/ 	.short	(.L_1 - .L_0)
	.align		4
.L_0:
        /*0004*/ 	.word	index@(_Z3addPiS_S_)
        /*0008*/ 	.word	0x0000000c


	//----- nvinfo : EIATTR_FRAME_SIZE
	.align		4
.L_1:
        /*000c*/ 	.byte	0x04, 0x11
        /*000e*/ 	.short	(.L_3 - .L_2)
	.align		4
.L_2:
        /*0010*/ 	.word	index@(_Z3addPiS_S_)
        /*0014*/ 	.word	0x00000000


	//----- nvinfo : EIATTR_MIN_STACK_SIZE
	.align		4
.L_3:
        /*0018*/ 	.byte	0x04, 0x12
        /*001a*/ 	.short	(.L_5 - .L_4)
	.align		4
.L_4:
        /*001c*/ 	.word	index@(_Z3addPiS_S_)
        /*0020*/ 	.word	0x00000000
.L_5:


//--------------------- .nv.compat                --------------------------
	.section	.nv.compat,"",@"SHT_CUDA_COMPAT_INFO"
	.align	4
        /*0000*/ 	.byte	0x02, 0x09, 0x00, 0x00, 0x02, 0x02, 0x01, 0x00, 0x02, 0x05, 0x05, 0x00, 0x03, 0x07, 0x01, 0x01
        /*0010*/ 	.byte	0x02, 0x03, 0x00, 0x00, 0x02, 0x06, 0x01, 0x00, 0x04, 0x0b, 0x08, 0x00, 0x09, 0x00, 0x00, 0x00
        /*0020*/ 	.byte	0x00, 0x00, 0x00, 0x00


//--------------------- .nv.info._Z3addPiS_S_     --------------------------
	.section	.nv.info._Z3addPiS_S_,"",@"SHT_CUDA_INFO"
	.sectionflags	@""
	.align	4


	//----- nvinfo : EIATTR_CUDA_API_VERSION
	.align		4
        /*0000*/ 	.byte	0x04, 0x37
        /*0002*/ 	.short	(.L_7 - .L_6)
.L_6:
        /*0004*/ 	.word	0x00000082


	//----- nvinfo : EIATTR_KPARAM_INFO
	.align		4
.L_7:
        /*0008*/ 	.byte	0x04, 0x17
        /*000a*/ 	.short	(.L_9 - .L_8)
.L_8:
        /*000c*/ 	.word	0x00000000
        /*0010*/ 	.short	0x0002
        /*0012*/ 	.short	0x0010
        /*0014*/ 	.byte	0x00, 0xf5, 0x21, 0x00


	//----- nvinfo : EIATTR_KPARAM_INFO
	.align		4
.L_9:
        /*0018*/ 	.byte	0x04, 0x17
        /*001a*/ 	.short	(.L_11 - .L_10)
.L_10:
        /*001c*/ 	.word	0x00000000
        /*0020*/ 	.short	0x0001
        /*0022*/ 	.short	0x0008
        /*0024*/ 	.byte	0x00, 0xf5, 0x21, 0x00


	//----- nvinfo : EIATTR_KPARAM_INFO
	.align		4
.L_11:
        /*0028*/ 	.byte	0x04, 0x17
        /*002a*/ 	.short	(.L_13 - .L_12)
.L_12:
        /*002c*/ 	.word	0x00000000
        /*0030*/ 	.short	0x0000
        /*0032*/ 	.short	0x0000
        /*0034*/ 	.byte	0x00, 0xf5, 0x21, 0x00


	//----- nvinfo : EIATTR_SPARSE_MMA_MASK
	.align		4
.L_13:
        /*0038*/ 	.byte	0x03, 0x50
        /*003a*/ 	.short	0x0000


	//----- nvinfo : EIATTR_MAXREG_COUNT
	.align		4
        /*003c*/ 	.byte	0x03, 0x1b
        /*003e*/ 	.short	0x00ff


	//----- nvinfo : EIATTR_MERCURY_ISA_VERSION
	.align		4
        /*0040*/ 	.byte	0x03, 0x5f
        /*0042*/ 	.short	0x0101


	//----- nvinfo : EIATTR_VRC_CTA_INIT_COUNT
	.align		4
        /*0044*/ 	.byte	0x02, 0x4a
	.zero		1
	.zero		1


	//----- nvinfo : EIATTR_EXIT_INSTR_OFFSETS
	.align		4
        /*0048*/ 	.byte	0x04, 0x1c
        /*004a*/ 	.short	(.L_15 - .L_14)


	//   ....[0]....
.L_14:
        /*004c*/ 	.word	0x00000060


	//   ....[1]....
        /*0050*/ 	.word	0x00000120


	//----- nvinfo : EIATTR_CBANK_PARAM_SIZE
	.align		4
.L_15:
        /*0054*/ 	.byte	0x03, 0x19
        /*0056*/ 	.short	0x0018


	//----- nvinfo : EIATTR_PARAM_CBANK
	.align		4
        /*0058*/ 	.byte	0x04, 0x0a
        /*005a*/ 	.short	(.L_17 - .L_16)
	.align		4
.L_16:
        /*005c*/ 	.word	index@(.nv.constant0._Z3addPiS_S_)
        /*0060*/ 	.short	0x0380
        /*0062*/ 	.short	0x0018


	//----- nvinfo : EIATTR_SW_WAR
	.align		4
.L_17:
        /*0064*/ 	.byte	0x04, 0x36
        /*0066*/ 	.short	(.L_19 - .L_18)
.L_18:
        /*0068*/ 	.word	0x00000008
.L_19:


//--------------------- .nv.callgraph             --------------------------
	.section	.nv.callgraph,"",@"SHT_CUDA_CALLGRAPH"
	.align	4
	.sectionentsize	8
	.align		4
        /*0000*/ 	.word	0x00000000
	.align		4
        /*0004*/ 	.word	0xffffffff
	.align		4
        /*0008*/ 	.word	0x00000000
	.align		4
        /*000c*/ 	.word	0xfffffffe
	.align		4
        /*0010*/ 	.word	0x00000000
	.align		4
        /*0014*/ 	.word	0xfffffffd
	.align		4
        /*0018*/ 	.word	0x00000000
	.align		4
        /*001c*/ 	.word	0xfffffffc


//--------------------- .text._Z3addPiS_S_        --------------------------
	.section	.text._Z3addPiS_S_,"ax",@progbits
	.align	128
        .global         _Z3addPiS_S_
        .type           _Z3addPiS_S_,@function
        .size           _Z3addPiS_S_,(.L_x_1 - _Z3addPiS_S_)
        .other          _Z3addPiS_S_,@"STO_CUDA_ENTRY STV_DEFAULT"
_Z3addPiS_S_:
.text._Z3addPiS_S_:
[----:B------:R-:W-:Y:S01]  /*0000*/  LDC R1, c[0x0][0x37c] ;  /* 0x0000df00ff017b82 */ /* 0x000fe20000000800 */
[----:B------:R-:W0:Y:S07]  /*0010*/  S2R R0, SR_TID.X ;  /* 0x0000000000007919 */ /* 0x000e2e0000002100 */
[----:B------:R-:W0:Y:S08]  /*0020*/  S2UR UR4, SR_CTAID.X ;  /* 0x00000000000479c3 */ /* 0x000e300000002500 */
[----:B------:R-:W0:Y:S02]  /*0030*/  LDC R9, c[0x0][0x360] ;  /* 0x0000d800ff097b82 */ /* 0x000e240000000800 */
[----:B0-----:R-:W-:-:S05]  /*0040*/  IMAD R9, R9, UR4, R0 ;  /* 0x0000000409097c24 */ /* 0x001fca000f8e0200 */
[----:B------:R-:W-:-:S13]  /*0050*/  ISETP.GT.AND P0, PT, R9, 0xfffff, PT ;  /* 0x000fffff0900780c */ /* 0x000fda0003f04270 */
[----:B------:R-:W-:Y:S05]  /*0060*/  @P0 EXIT ;  /* 0x000000000000094d */ /* 0x000fea0003800000 */
[----:B------:R-:W0:Y:S01]  /*0070*/  LDC.64 R2, c[0x0][0x380] ;  /* 0x0000e000ff027b82 */ /* 0x000e220000000a00 */
[----:B------:R-:W1:Y:S07]  /*0080*/  LDCU.64 UR4, c[0x0][0x358] ;  /* 0x00006b00ff0477ac */ /* 0x000e6e0008000a00 */
[----:B------:R-:W2:Y:S08]  /*0090*/  LDC.64 R4, c[0x0][0x388] ;  /* 0x0000e200ff047b82 */ /* 0x000eb00000000a00 */
[----:B------:R-:W3:Y:S01]  /*00a0*/  LDC.64 R6, c[0x0][0x390] ;  /* 0x0000e400ff067b82 */ /* 0x000ee20000000a00 */
[----:B0-----:R-:W-:-:S06]  /*00b0*/  IMAD.WIDE R2, R9, 0x4, R2 ;  /* 0x0000000409027825 */ /* 0x001fcc00078e0202 */
[----:B-1----:R-:W4:Y:S01]  /*00c0*/  LDG.E R2, desc[UR4][R2.64] ;  /* 0x0000000402027981 */ /* 0x002f22000c1e1900 */
[----:B--2---:R-:W-:-:S06]  /*00d0*/  IMAD.WIDE R4, R9, 0x4, R4 ;  /* 0x0000000409047825 */ /* 0x004fcc00078e0204 */
[----:B------:R-:W4:Y:S01]  /*00e0*/  LDG.E R5, desc[UR4][R4.64] ;  /* 0x0000000404057981 */ /* 0x000f22000c1e1900 */
[----:B---3--:R-:W-:Y:S01]  /*00f0*/  IMAD.WIDE R6, R9, 0x4, R6 ;  /* 0x0000000409067825 */ /* 0x008fe200078e0206 */
[----:B----4-:R-:W-:-:S05]  /*0100*/  IADD3 R9, PT, PT, R2, R5, RZ ;  /* 0x0000000502097210 */ /* 0x010fca0007ffe0ff */
[----:B------:R-:W-:Y:S01]  /*0110*/  STG.E desc[UR4][R6.64], R9 ;  /* 0x0000000906007986 */ /* 0x000fe2000c101904 */
[----:B------:R-:W-:Y:S05]  /*0120*/  EXIT ;  /* 0x000000000000794d */ /* 0x000fea0003800000 */
.L_x_0:
[----:B------:R-:W-:-:S00]  /*0130*/  BRA `(.L_x_0) ;  /* 0xfffffffc00fc7947 */ /* 0x000fc0000383ffff */
[----:B------:R-:W-:-:S00]  /*0140*/  NOP ;  /* 0x0000000000007918 */ /* 0x000fc00000000000 */
        /* <DEDUP_REMOVED lines=11> */
.L_x_1:


//--------------------- .nv.shared.reserved.0     --------------------------
	.section	.nv.shared.reserved.0,"aw",@nobits
	.weak		__nv_reservedSMEM_offset_0_alias
	.size		__nv_reservedSMEM_offset_0_alias, 0, 64
	.other		__nv_reservedSMEM_offset_0_alias,@"STO_CUDA_RESERVED_SHARED STV_DEFAULT"
__nv_reservedSMEM_offset_0_alias:
	.zero		0
	.zero		64


//--------------------- .nv.constant0._Z3addPiS_S_ --------------------------
	.section	.nv.constant0._Z3addPiS_S_,"a",@progbits
	.sectionflags	@""
	.align	4
.nv.constant0._Z3addPiS_S_:
	.zero		920


//--------------------- SYMBOLS --------------------------

	.type		.nv.reservedSmem.offset0,@object
	.size		.nv.reservedSmem.offset0,0x4
